//
// Generated by NVIDIA NVVM Compiler
//
// Compiler Build ID: CL-36424714
// Cuda compilation tools, release 13.0, V13.0.88
// Based on NVVM 20.0.0
//

.version 9.0
.target sm_100
.address_size 64

	// .globl	_Z18count_equal_kernelPKiPiiiS1_
// _ZZ18count_equal_kernelPKiPiiiS1_E10blockCount has been demoted
// _ZZ11final_countPiiPKiE4smem has been demoted

.visible .entry _Z18count_equal_kernelPKiPiiiS1_(
	.param .u64 .ptr .align 1 _Z18count_equal_kernelPKiPiiiS1__param_0,
	.param .u64 .ptr .align 1 _Z18count_equal_kernelPKiPiiiS1__param_1,
	.param .u32 _Z18count_equal_kernelPKiPiiiS1__param_2,
	.param .u32 _Z18count_equal_kernelPKiPiiiS1__param_3,
	.param .u64 .ptr .align 1 _Z18count_equal_kernelPKiPiiiS1__param_4
)
{
	.reg .pred 	%p<8>;
	.reg .b32 	%r<33>;
	.reg .b64 	%rd<9>;
	// demoted variable
	.shared .align 4 .b8 _ZZ18count_equal_kernelPKiPiiiS1_E10blockCount[2048];
	ld.param.u64 	%rd2, [_Z18count_equal_kernelPKiPiiiS1__param_0];
	ld.param.u32 	%r14, [_Z18count_equal_kernelPKiPiiiS1__param_2];
	ld.param.u32 	%r15, [_Z18count_equal_kernelPKiPiiiS1__param_3];
	ld.param.u64 	%rd3, [_Z18count_equal_kernelPKiPiiiS1__param_4];
	mov.u32 	%r1, %tid.x;
	mov.u32 	%r32, %ntid.x;
	mov.u32 	%r3, %ctaid.x;
	mad.lo.s32 	%r29, %r32, %r3, %r1;
	setp.ge.s32 	%p1, %r29, %r14;
	mov.b32 	%r31, 0;
	@%p1 bra 	$L__BB0_3;
	mov.u32 	%r18, %nctaid.x;
	mul.lo.s32 	%r5, %r32, %r18;
	cvta.to.global.u64 	%rd1, %rd2;
	mov.b32 	%r31, 0;
$L__BB0_2:
	mul.wide.s32 	%rd4, %r29, 4;
	add.s64 	%rd5, %rd1, %rd4;
	ld.global.u32 	%r19, [%rd5];
	setp.eq.s32 	%p2, %r19, %r15;
	selp.u32 	%r20, 1, 0, %p2;
	add.s32 	%r31, %r31, %r20;
	add.s32 	%r29, %r29, %r5;
	setp.lt.s32 	%p3, %r29, %r14;
	@%p3 bra 	$L__BB0_2;
$L__BB0_3:
	shl.b32 	%r21, %r1, 2;
	mov.u32 	%r22, _ZZ18count_equal_kernelPKiPiiiS1_E10blockCount;
	add.s32 	%r11, %r22, %r21;
	st.shared.u32 	[%r11], %r31;
	bar.sync 	0;
	setp.lt.u32 	%p4, %r32, 2;
	@%p4 bra 	$L__BB0_7;
$L__BB0_4:
	shr.u32 	%r13, %r32, 1;
	setp.ge.u32 	%p5, %r1, %r13;
	@%p5 bra 	$L__BB0_6;
	shl.b32 	%r23, %r13, 2;
	add.s32 	%r24, %r11, %r23;
	ld.shared.u32 	%r25, [%r24];
	ld.shared.u32 	%r26, [%r11];
	add.s32 	%r27, %r26, %r25;
	st.shared.u32 	[%r11], %r27;
$L__BB0_6:
	bar.sync 	0;
	setp.gt.u32 	%p6, %r32, 3;
	mov.u32 	%r32, %r13;
	@%p6 bra 	$L__BB0_4;
$L__BB0_7:
	setp.ne.s32 	%p7, %r1, 0;
	@%p7 bra 	$L__BB0_9;
	ld.shared.u32 	%r28, [_ZZ18count_equal_kernelPKiPiiiS1_E10blockCount];
	cvta.to.global.u64 	%rd6, %rd3;
	mul.wide.u32 	%rd7, %r3, 4;
	add.s64 	%rd8, %rd6, %rd7;
	st.global.u32 	[%rd8], %r28;
$L__BB0_9:
	ret;

}
	// .globl	_Z11final_countPiiPKi
.visible .entry _Z11final_countPiiPKi(
	.param .u64 .ptr .align 1 _Z11final_countPiiPKi_param_0,
	.param .u32 _Z11final_countPiiPKi_param_1,
	.param .u64 .ptr .align 1 _Z11final_countPiiPKi_param_2
)
{
	.reg .pred 	%p<7>;
	.reg .b32 	%r<28>;
	.reg .b64 	%rd<7>;
	// demoted variable
	.shared .align 4 .b8 _ZZ11final_countPiiPKiE4smem[4096];
	ld.param.u64 	%rd2, [_Z11final_countPiiPKi_param_0];
	ld.param.u32 	%r12, [_Z11final_countPiiPKi_param_1];
	ld.param.u64 	%rd3, [_Z11final_countPiiPKi_param_2];
	mov.u32 	%r1, %tid.x;
	setp.ge.s32 	%p1, %r1, %r12;
	mov.b32 	%r26, 0;
	@%p1 bra 	$L__BB1_3;
	mov.u32 	%r2, %ntid.x;
	cvta.to.global.u64 	%rd1, %rd3;
	mov.b32 	%r26, 0;
	mov.u32 	%r24, %r1;
$L__BB1_2:
	mul.wide.s32 	%rd4, %r24, 4;
	add.s64 	%rd5, %rd1, %rd4;
	ld.global.u32 	%r15, [%rd5];
	add.s32 	%r26, %r15, %r26;
	add.s32 	%r24, %r24, %r2;
	setp.lt.s32 	%p2, %r24, %r12;
	@%p2 bra 	$L__BB1_2;
$L__BB1_3:
	shl.b32 	%r16, %r1, 2;
	mov.u32 	%r17, _ZZ11final_countPiiPKiE4smem;
	add.s32 	%r8, %r17, %r16;
	st.shared.u32 	[%r8], %r26;
	bar.sync 	0;
	mov.u32 	%r27, %ntid.x;
	setp.lt.u32 	%p3, %r27, 2;
	@%p3 bra 	$L__BB1_7;
$L__BB1_4:
	shr.u32 	%r11, %r27, 1;
	setp.ge.u32 	%p4, %r1, %r11;
	@%p4 bra 	$L__BB1_6;
	shl.b32 	%r18, %r11, 2;
	add.s32 	%r19, %r8, %r18;
	ld.shared.u32 	%r20, [%r19];
	ld.shared.u32 	%r21, [%r8];
	add.s32 	%r22, %r21, %r20;
	st.shared.u32 	[%r8], %r22;
$L__BB1_6:
	bar.sync 	0;
	setp.gt.u32 	%p5, %r27, 3;
	mov.u32 	%r27, %r11;
	@%p5 bra 	$L__BB1_4;
$L__BB1_7:
	setp.ne.s32 	%p6, %r1, 0;
	@%p6 bra 	$L__BB1_9;
	ld.shared.u32 	%r23, [_ZZ11final_countPiiPKiE4smem];
	cvta.to.global.u64 	%rd6, %rd2;
	st.global.u32 	[%rd6], %r23;
$L__BB1_9:
	ret;

}


// ===== COMPILED SASS (sm_100) =====

	.target	sm_100

	.elftype	@"ET_EXEC"


//--------------------- .note.nv.tkinfo           --------------------------
	.section	.note.nv.tkinfo,"",@"SHT_NOTE"
	.sectionflags	@"SHF_NOTE_NV_TKINFO"
	.tkinfo
        /*0018*/ 	.word	0x00000002
        /*0030*/ 	.string	""
        /*0030*/ 	.string	"ptxas"
        /*0030*/ 	.string	"Cuda compilation tools, release 13.0, V13.0.88"
        /*0030*/ 	.string	"Build cuda_13.0.r13.0/compiler.36424714_0"
        /*0030*/ 	.string	"-arch sm_100 -m 64 "



//--------------------- .note.nv.cuinfo           --------------------------
	.section	.note.nv.cuinfo,"",@"SHT_NOTE"
	.sectionflags	@"SHF_NOTE_NV_CUINFO"
        /*0018*/ 	.short	0x0002
        /*001a*/ 	.short	0x0064
        /*001c*/ 	.short	0x0082
	.zero		2


//--------------------- .nv.info                  --------------------------
	.section	.nv.info,"",@"SHT_CUDA_INFO"
	.align	4


	//----- nvinfo : EIATTR_REGCOUNT
	.align		4
        /*0000*/ 	.byte	0x04, 0x2f
        /*0002*/ 	.short	(.L_1 - .L_0)
	.align		4
.L_0:
        /*0004*/ 	.word	index@(_Z18count_equal_kernelPKiPiiiS1_)
        /*0008*/ 	.word	0x0000000e


	//----- nvinfo : EIATTR_FRAME_SIZE
	.align		4
.L_1:
        /*000c*/ 	.byte	0x04, 0x11
        /*000e*/ 	.short	(.L_3 - .L_2)
	.align		4
.L_2:
        /*0010*/ 	.word	index@(_Z18count_equal_kernelPKiPiiiS1_)
        /*0014*/ 	.word	0x00000000


	//----- nvinfo : EIATTR_REGCOUNT
	.align		4
.L_3:
        /*0018*/ 	.byte	0x04, 0x2f
        /*001a*/ 	.short	(.L_5 - .L_4)
	.align		4
.L_4:
        /*001c*/ 	.word	index@(_Z11final_countPiiPKi)
        /*0020*/ 	.word	0x0000000b


	//----- nvinfo : EIATTR_FRAME_SIZE
	.align		4
.L_5:
        /*0024*/ 	.byte	0x04, 0x11
        /*0026*/ 	.short	(.L_7 - .L_6)
	.align		4
.L_6:
        /*0028*/ 	.word	index@(_Z11final_countPiiPKi)
        /*002c*/ 	.word	0x00000000


	//----- nvinfo : EIATTR_MIN_STACK_SIZE
	.align		4
.L_7:
        /*0030*/ 	.byte	0x04, 0x12
        /*0032*/ 	.short	(.L_9 - .L_8)
	.align		4
.L_8:
        /*0034*/ 	.word	index@(_Z11final_countPiiPKi)
        /*0038*/ 	.word	0x00000000


	//----- nvinfo : EIATTR_MIN_STACK_SIZE
	.align		4
.L_9:
        /*003c*/ 	.byte	0x04, 0x12
        /*003e*/ 	.short	(.L_11 - .L_10)
	.align		4
.L_10:
        /*0040*/ 	.word	index@(_Z18count_equal_kernelPKiPiiiS1_)
        /*0044*/ 	.word	0x00000000
.L_11:


//--------------------- .nv.compat                --------------------------
	.section	.nv.compat,"",@"SHT_CUDA_COMPAT_INFO"
	.align	4
        /*0000*/ 	.byte	0x02, 0x09, 0x00, 0x00, 0x02, 0x02, 0x01, 0x00, 0x02, 0x05, 0x05, 0x00, 0x03, 0x07, 0x01, 0x01
        /*0010*/ 	.byte	0x02, 0x03, 0x00, 0x00, 0x02, 0x06, 0x01, 0x00, 0x04, 0x0b, 0x08, 0x00, 0x09, 0x00, 0x00, 0x00
        /*0020*/ 	.byte	0x00, 0x00, 0x00, 0x00


//--------------------- .nv.info._Z11final_countPiiPKi --------------------------
	.section	.nv.info._Z11final_countPiiPKi,"",@"SHT_CUDA_INFO"
	.sectionflags	@""
	.align	4


	//----- nvinfo : EIATTR_CUDA_API_VERSION
	.align		4
        /*0000*/ 	.byte	0x04, 0x37
        /*0002*/ 	.short	(.L_13 - .L_12)
.L_12:
        /*0004*/ 	.word	0x00000082


	//----- nvinfo : EIATTR_KPARAM_INFO
	.align		4
.L_13:
        /*0008*/ 	.byte	0x04, 0x17
        /*000a*/ 	.short	(.L_15 - .L_14)
.L_14:
        /*000c*/ 	.word	0x00000000
        /*0010*/ 	.short	0x0002
        /*0012*/ 	.short	0x0010
        /*0014*/ 	.byte	0x00, 0xf5, 0x21, 0x00


	//----- nvinfo : EIATTR_KPARAM_INFO
	.align		4
.L_15:
        /*0018*/ 	.byte	0x04, 0x17
        /*001a*/ 	.short	(.L_17 - .L_16)
.L_16:
        /*001c*/ 	.word	0x00000000
        /*0020*/ 	.short	0x0001
        /*0022*/ 	.short	0x0008
        /*0024*/ 	.byte	0x00, 0xf0, 0x11, 0x00


	//----- nvinfo : EIATTR_KPARAM_INFO
	.align		4
.L_17:
        /*0028*/ 	.byte	0x04, 0x17
        /*002a*/ 	.short	(.L_19 - .L_18)
.L_18:
        /*002c*/ 	.word	0x00000000
        /*0030*/ 	.short	0x0000
        /*0032*/ 	.short	0x0000
        /*0034*/ 	.byte	0x00, 0xf5, 0x21, 0x00


	//----- nvinfo : EIATTR_SPARSE_MMA_MASK
	.align		4
.L_19:
        /*0038*/ 	.byte	0x03, 0x50
        /*003a*/ 	.short	0x0000


	//----- nvinfo : EIATTR_MAXREG_COUNT
	.align		4
        /*003c*/ 	.byte	0x03, 0x1b
        /*003e*/ 	.short	0x00ff


	//----- nvinfo : EIATTR_NUM_BARRIERS
	.align		4
        /*0040*/ 	.byte	0x02, 0x4c
        /*0042*/ 	.byte	0x01
	.zero		1


	//----- nvinfo : EIATTR_MERCURY_ISA_VERSION
	.align		4
        /*0044*/ 	.byte	0x03, 0x5f
        /*0046*/ 	.short	0x0101


	//----- nvinfo : EIATTR_VRC_CTA_INIT_COUNT
	.align		4
        /*0048*/ 	.byte	0x02, 0x4a
	.zero		1
	.zero		1


	//----- nvinfo : EIATTR_EXIT_INSTR_OFFSETS
	.align		4
        /*004c*/ 	.byte	0x04, 0x1c
        /*004e*/ 	.short	(.L_21 - .L_20)


	//   ....[0]....
.L_20:
        /*0050*/ 	.word	0x00000290


	//   ....[1]....
        /*0054*/ 	.word	0x00000300


	//----- nvinfo : EIATTR_CRS_STACK_SIZE
	.align		4
.L_21:
        /*0058*/ 	.byte	0x04, 0x1e
        /*005a*/ 	.short	(.L_23 - .L_22)
.L_22:
        /*005c*/ 	.word	0x00000000


	//----- nvinfo : EIATTR_CBANK_PARAM_SIZE
	.align		4
.L_23:
        /*0060*/ 	.byte	0x03, 0x19
        /*0062*/ 	.short	0x0018


	//----- nvinfo : EIATTR_PARAM_CBANK
	.align		4
        /*0064*/ 	.byte	0x04, 0x0a
        /*0066*/ 	.short	(.L_25 - .L_24)
	.align		4
.L_24:
        /*0068*/ 	.word	index@(.nv.constant0._Z11final_countPiiPKi)
        /*006c*/ 	.short	0x0380
        /*006e*/ 	.short	0x0018


	//----- nvinfo : EIATTR_SW_WAR
	.align		4
.L_25:
        /*0070*/ 	.byte	0x04, 0x36
        /*0072*/ 	.short	(.L_27 - .L_26)
.L_26:
        /*0074*/ 	.word	0x00000008
.L_27:


//--------------------- .nv.info._Z18count_equal_kernelPKiPiiiS1_ --------------------------
	.section	.nv.info._Z18count_equal_kernelPKiPiiiS1_,"",@"SHT_CUDA_INFO"
	.sectionflags	@""
	.align	4


	//----- nvinfo : EIATTR_CUDA_API_VERSION
	.align		4
        /*0000*/ 	.byte	0x04, 0x37
        /*0002*/ 	.short	(.L_29 - .L_28)
.L_28:
        /*0004*/ 	.word	0x00000082


	//----- nvinfo : EIATTR_KPARAM_INFO
	.align		4
.L_29:
        /*0008*/ 	.byte	0x04, 0x17
        /*000a*/ 	.short	(.L_31 - .L_30)
.L_30:
        /*000c*/ 	.word	0x00000000
        /*0010*/ 	.short	0x0004
        /*0012*/ 	.short	0x0018
        /*0014*/ 	.byte	0x00, 0xf5, 0x21, 0x00


	//----- nvinfo : EIATTR_KPARAM_INFO
	.align		4
.L_31:
        /*0018*/ 	.byte	0x04, 0x17
        /*001a*/ 	.short	(.L_33 - .L_32)
.L_32:
        /*001c*/ 	.word	0x00000000
        /*0020*/ 	.short	0x0003
        /*0022*/ 	.short	0x0014
        /*0024*/ 	.byte	0x00, 0xf0, 0x11, 0x00


	//----- nvinfo : EIATTR_KPARAM_INFO
	.align		4
.L_33:
        /*0028*/ 	.byte	0x04, 0x17
        /*002a*/ 	.short	(.L_35 - .L_34)
.L_34:
        /*002c*/ 	.word	0x00000000
        /*0030*/ 	.short	0x0002
        /*0032*/ 	.short	0x0010
        /*0034*/ 	.byte	0x00, 0xf0, 0x11, 0x00


	//----- nvinfo : EIATTR_KPARAM_INFO
	.align		4
.L_35:
        /*0038*/ 	.byte	0x04, 0x17
        /*003a*/ 	.short	(.L_37 - .L_36)
.L_36:
        /*003c*/ 	.word	0x00000000
        /*0040*/ 	.short	0x0001
        /*0042*/ 	.short	0x0008
        /*0044*/ 	.byte	0x00, 0xf5, 0x21, 0x00


	//----- nvinfo : EIATTR_KPARAM_INFO
	.align		4
.L_37:
        /*0048*/ 	.byte	0x04, 0x17
        /*004a*/ 	.short	(.L_39 - .L_38)
.L_38:
        /*004c*/ 	.word	0x00000000
        /*0050*/ 	.short	0x0000
        /*0052*/ 	.short	0x0000
        /*0054*/ 	.byte	0x00, 0xf5, 0x21, 0x00


	//----- nvinfo : EIATTR_SPARSE_MMA_MASK
	.align		4
.L_39:
        /*0058*/ 	.byte	0x03, 0x50
        /*005a*/ 	.short	0x0000


	//----- nvinfo : EIATTR_MAXREG_COUNT
	.align		4
        /*005c*/ 	.byte	0x03, 0x1b
        /*005e*/ 	.short	0x00ff


	//----- nvinfo : EIATTR_NUM_BARRIERS
	.align		4
        /*0060*/ 	.byte	0x02, 0x4c
        /*0062*/ 	.byte	0x01
	.zero		1


	//----- nvinfo : EIATTR_MERCURY_ISA_VERSION
	.align		4
        /*0064*/ 	.byte	0x03, 0x5f
        /*0066*/ 	.short	0x0101


	//----- nvinfo : EIATTR_VRC_CTA_INIT_COUNT
	.align		4
        /*0068*/ 	.byte	0x02, 0x4a
	.zero		1
	.zero		1


	//----- nvinfo : EIATTR_EXIT_INSTR_OFFSETS
	.align		4
        /*006c*/ 	.byte	0x04, 0x1c
        /*006e*/ 	.short	(.L_41 - .L_40)


	//   ....[0]....
.L_40:
        /*0070*/ 	.word	0x000002f0


	//   ....[1]....
        /*0074*/ 	.word	0x00000370


	//----- nvinfo : EIATTR_CRS_STACK_SIZE
	.align		4
.L_41:
        /*0078*/ 	.byte	0x04, 0x1e
        /*007a*/ 	.short	(.L_43 - .L_42)
.L_42:
        /*007c*/ 	.word	0x00000000


	//----- nvinfo : EIATTR_CBANK_PARAM_SIZE
	.align		4
.L_43:
        /*0080*/ 	.byte	0x03, 0x19
        /*0082*/ 	.short	0x0020


	//----- nvinfo : EIATTR_PARAM_CBANK
	.align		4
        /*0084*/ 	.byte	0x04, 0x0a
        /*0086*/ 	.short	(.L_45 - .L_44)
	.align		4
.L_44:
        /*0088*/ 	.word	index@(.nv.constant0._Z18count_equal_kernelPKiPiiiS1_)
        /*008c*/ 	.short	0x0380
        /*008e*/ 	.short	0x0020


	//----- nvinfo : EIATTR_SW_WAR
	.align		4
.L_45:
        /*0090*/ 	.byte	0x04, 0x36
        /*0092*/ 	.short	(.L_47 - .L_46)
.L_46:
        /*0094*/ 	.word	0x00000008
.L_47:


//--------------------- .nv.callgraph             --------------------------
	.section	.nv.callgraph,"",@"SHT_CUDA_CALLGRAPH"
	.align	4
	.sectionentsize	8
	.align		4
        /*0000*/ 	.word	0x00000000
	.align		4
        /*0004*/ 	.word	0xffffffff
	.align		4
        /*0008*/ 	.word	0x00000000
	.align		4
        /*000c*/ 	.word	0xfffffffe
	.align		4
        /*0010*/ 	.word	0x00000000
	.align		4
        /*0014*/ 	.word	0xfffffffd
	.align		4
        /*0018*/ 	.word	0x00000000
	.align		4
        /*001c*/ 	.word	0xfffffffc


//--------------------- .text._Z11final_countPiiPKi --------------------------
	.section	.text._Z11final_countPiiPKi,"ax",@progbits
	.align	128
        .global         _Z11final_countPiiPKi
        .type           _Z11final_countPiiPKi,@function
        .size           _Z11final_countPiiPKi,(.L_x_12 - _Z11final_countPiiPKi)
        .other          _Z11final_countPiiPKi,@"STO_CUDA_ENTRY STV_DEFAULT"
_Z11final_countPiiPKi:
.text._Z11final_countPiiPKi:
[----:B------:R-:W-:Y:S01]  /*0000*/  LDC R1, c[0x0][0x37c] ;  /* 0x0000df00ff017b82 */ /* 0x000fe20000000800 */
[----:B------:R-:W0:Y:S01]  /*0010*/  S2R R6, SR_TID.X ;  /* 0x0000000000067919 */ /* 0x000e220000002100 */
[----:B------:R-:W0:Y:S01]  /*0020*/  LDCU UR4, c[0x0][0x388] ;  /* 0x00007100ff0477ac */ /* 0x000e220008000800 */
[----:B------:R-:W-:Y:S01]  /*0030*/  BSSY.RECONVERGENT B0, `(.L_x_0) ;  /* 0x000000f000007945 */ /* 0x000fe20003800200 */
[----:B------:R-:W-:Y:S01]  /*0040*/  IMAD.MOV.U32 R0, RZ, RZ, RZ ;  /* 0x000000ffff007224 */ /* 0x000fe200078e00ff */
[----:B------:R-:W1:Y:S01]  /*0050*/  LDCU.64 UR6, c[0x0][0x358] ;  /* 0x00006b00ff0677ac */ /* 0x000e620008000a00 */
[----:B0-----:R-:W-:-:S13]  /*0060*/  ISETP.GE.AND P0, PT, R6, UR4, PT ;  /* 0x0000000406007c0c */ /* 0x001fda000bf06270 */
[----:B-1----:R-:W-:Y:S05]  /*0070*/  @P0 BRA `(.L_x_1) ;  /* 0x0000000000280947 */ /* 0x002fea0003800000 */
[----:B------:R-:W0:Y:S01]  /*0080*/  LDC R8, c[0x0][0x360] ;  /* 0x0000d800ff087b82 */ /* 0x000e220000000800 */
[----:B------:R-:W-:Y:S02]  /*0090*/  IMAD.MOV.U32 R0, RZ, RZ, RZ ;  /* 0x000000ffff007224 */ /* 0x000fe400078e00ff */
[----:B------:R-:W-:-:S05]  /*00a0*/  IMAD.MOV.U32 R7, RZ, RZ, R6 ;  /* 0x000000ffff077224 */ /* 0x000fca00078e0006 */
[----:B------:R-:W1:Y:S02]  /*00b0*/  LDC.64 R4, c[0x0][0x390] ;  /* 0x0000e400ff047b82 */ /* 0x000e640000000a00 */
.L_x_2:
[----:B-1----:R-:W-:-:S06]  /*00c0*/  IMAD.WIDE R2, R7, 0x4, R4 ;  /* 0x0000000407027825 */ /* 0x002fcc00078e0204 */
[----:B------:R-:W2:Y:S01]  /*00d0*/  LDG.E R3, desc[UR6][R2.64] ;  /* 0x0000000602037981 */ /* 0x000ea2000c1e1900 */
[----:B0-----:R-:W-:-:S04]  /*00e0*/  IADD3 R7, PT, PT, R8, R7, RZ ;  /* 0x0000000708077210 */ /* 0x001fc80007ffe0ff */
[----:B------:R-:W-:Y:S01]  /*00f0*/  ISETP.GE.AND P0, PT, R7, UR4, PT ;  /* 0x0000000407007c0c */ /* 0x000fe2000bf06270 */
[----:B--2---:R-:W-:-:S12]  /*0100*/  IMAD.IADD R0, R3, 0x1, R0 ;  /* 0x0000000103007824 */ /* 0x004fd800078e0200 */
[----:B------:R-:W-:Y:S05]  /*0110*/  @!P0 BRA `(.L_x_2) ;  /* 0xfffffffc00e88947 */ /* 0x000fea000383ffff */
.L_x_1:
[----:B------:R-:W-:Y:S05]  /*0120*/  BSYNC.RECONVERGENT B0 ;  /* 0x0000000000007941 */ /* 0x000fea0003800200 */
.L_x_0:
[----:B------:R-:W0:Y:S01]  /*0130*/  S2UR UR5, SR_CgaCtaId ;  /* 0x00000000000579c3 */ /* 0x000e220000008800 */
[----:B------:R-:W-:Y:S01]  /*0140*/  UMOV UR4, 0x400 ;  /* 0x0000040000047882 */ /* 0x000fe20000000000 */
[----:B------:R-:W1:Y:S01]  /*0150*/  LDCU UR8, c[0x0][0x360] ;  /* 0x00006c00ff0877ac */ /* 0x000e620008000800 */
[----:B------:R-:W-:Y:S01]  /*0160*/  ISETP.NE.AND P0, PT, R6, RZ, PT ;  /* 0x000000ff0600720c */ /* 0x000fe20003f05270 */
[----:B-1----:R-:W-:Y:S02]  /*0170*/  UISETP.GE.U32.AND UP0, UPT, UR8, 0x2, UPT ;  /* 0x000000020800788c */ /* 0x002fe4000bf06070 */
[----:B0-----:R-:W-:-:S06]  /*0180*/  ULEA UR4, UR5, UR4, 0x18 ;  /* 0x0000000405047291 */ /* 0x001fcc000f8ec0ff */
[----:B------:R-:W-:-:S05]  /*0190*/  LEA R3, R6, UR4, 0x2 ;  /* 0x0000000406037c11 */ /* 0x000fca000f8e10ff */
[----:B------:R0:W-:Y:S01]  /*01a0*/  STS [R3], R0 ;  /* 0x0000000003007388 */ /* 0x0001e20000000800 */
[----:B------:R-:W-:Y:S06]  /*01b0*/  BAR.SYNC.DEFER_BLOCKING 0x0 ;  /* 0x0000000000007b1d */ /* 0x000fec0000010000 */
[----:B------:R-:W-:Y:S05]  /*01c0*/  BRA.U !UP0, `(.L_x_3) ;  /* 0x0000000108307547 */ /* 0x000fea000b800000 */
[----:B0-----:R-:W-:-:S07]  /*01d0*/  IMAD.U32 R0, RZ, RZ, UR8 ;  /* 0x00000008ff007e24 */ /* 0x001fce000f8e00ff */
.L_x_4:
[----:B------:R-:W-:-:S04]  /*01e0*/  SHF.R.U32.HI R7, RZ, 0x1, R0 ;  /* 0x00000001ff077819 */ /* 0x000fc80000011600 */
[----:B------:R-:W-:-:S13]  /*01f0*/  ISETP.GE.U32.AND P1, PT, R6, R7, PT ;  /* 0x000000070600720c */ /* 0x000fda0003f26070 */
[----:B------:R-:W-:Y:S01]  /*0200*/  @!P1 LEA R2, R7, R3, 0x2 ;  /* 0x0000000307029211 */ /* 0x000fe200078e10ff */
[----:B------:R-:W-:Y:S05]  /*0210*/  @!P1 LDS R5, [R3] ;  /* 0x0000000003059984 */ /* 0x000fea0000000800 */
[----:B------:R-:W0:Y:S02]  /*0220*/  @!P1 LDS R2, [R2] ;  /* 0x0000000002029984 */ /* 0x000e240000000800 */
[----:B0-----:R-:W-:-:S05]  /*0230*/  @!P1 IMAD.IADD R4, R2, 0x1, R5 ;  /* 0x0000000102049824 */ /* 0x001fca00078e0205 */
[----:B------:R1:W-:Y:S01]  /*0240*/  @!P1 STS [R3], R4 ;  /* 0x0000000403009388 */ /* 0x0003e20000000800 */
[----:B------:R-:W-:Y:S01]  /*0250*/  BAR.SYNC.DEFER_BLOCKING 0x0 ;  /* 0x0000000000007b1d */ /* 0x000fe20000010000 */
[----:B------:R-:W-:Y:S02]  /*0260*/  ISETP.GT.U32.AND P1, PT, R0, 0x3, PT ;  /* 0x000000030000780c */ /* 0x000fe40003f24070 */
[----:B------:R-:W-:-:S11]  /*0270*/  MOV R0, R7 ;  /* 0x0000000700007202 */ /* 0x000fd60000000f00 */
[----:B-1----:R-:W-:Y:S05]  /*0280*/  @P1 BRA `(.L_x_4) ;  /* 0xfffffffc00d41947 */ /* 0x002fea000383ffff */
.L_x_3:
[----:B------:R-:W-:Y:S05]  /*0290*/  @P0 EXIT ;  /* 0x000000000000094d */ /* 0x000fea0003800000 */
[----:B------:R-:W1:Y:S01]  /*02a0*/  S2UR UR5, SR_CgaCtaId ;  /* 0x00000000000579c3 */ /* 0x000e620000008800 */
[----:B------:R-:W-:-:S07]  /*02b0*/  UMOV UR4, 0x400 ;  /* 0x0000040000047882 */ /* 0x000fce0000000000 */
[----:B0-----:R-:W0:Y:S01]  /*02c0*/  LDC.64 R2, c[0x0][0x380] ;  /* 0x0000e000ff027b82 */ /* 0x001e220000000a00 */
[----:B-1----:R-:W-:-:S09]  /*02d0*/  ULEA UR4, UR5, UR4, 0x18 ;  /* 0x0000000405047291 */ /* 0x002fd2000f8ec0ff */
[----:B------:R-:W0:Y:S04]  /*02e0*/  LDS R5, [UR4] ;  /* 0x00000004ff057984 */ /* 0x000e280008000800 */
[----:B0-----:R-:W-:Y:S01]  /*02f0*/  STG.E desc[UR6][R2.64], R5 ;  /* 0x0000000502007986 */ /* 0x001fe2000c101906 */
[----:B------:R-:W-:Y:S05]  /*0300*/  EXIT ;  /* 0x000000000000794d */ /* 0x000fea0003800000 */
.L_x_5:
[----:B------:R-:W-:-:S00]  /*0310*/  BRA `(.L_x_5) ;  /* 0xfffffffc00fc7947 */ /* 0x000fc0000383ffff */
[----:B------:R-:W-:-:S00]  /*0320*/  NOP ;  /* 0x0000000000007918 */ /* 0x000fc00000000000 */
        /* <DEDUP_REMOVED lines=13> */
.L_x_12:


//--------------------- .text._Z18count_equal_kernelPKiPiiiS1_ --------------------------
	.section	.text._Z18count_equal_kernelPKiPiiiS1_,"ax",@progbits
	.align	128
        .global         _Z18count_equal_kernelPKiPiiiS1_
        .type           _Z18count_equal_kernelPKiPiiiS1_,@function
        .size           _Z18count_equal_kernelPKiPiiiS1_,(.L_x_13 - _Z18count_equal_kernelPKiPiiiS1_)
        .other          _Z18count_equal_kernelPKiPiiiS1_,@"STO_CUDA_ENTRY STV_DEFAULT"
_Z18count_equal_kernelPKiPiiiS1_:
.text._Z18count_equal_kernelPKiPiiiS1_:
[----:B------:R-:W-:Y:S01]  /*0000*/  LDC R1, c[0x0][0x37c] ;  /* 0x0000df00ff017b82 */ /* 0x000fe20000000800 */
[----:B------:R-:W0:Y:S01]  /*0010*/  S2R R9, SR_TID.X ;  /* 0x0000000000097919 */ /* 0x000e220000002100 */
[----:B------:R-:W1:Y:S01]  /*0020*/  LDCU UR4, c[0x0][0x360] ;  /* 0x00006c00ff0477ac */ /* 0x000e620008000800 */
[----:B------:R-:W-:Y:S01]  /*0030*/  BSSY.RECONVERGENT B0, `(.L_x_6) ;  /* 0x0000017000007945 */ /* 0x000fe20003800200 */
[----:B------:R-:W-:Y:S01]  /*0040*/  IMAD.MOV.U32 R7, RZ, RZ, RZ ;  /* 0x000000ffff077224 */ /* 0x000fe200078e00ff */
[----:B------:R-:W0:Y:S01]  /*0050*/  S2R R10, SR_CTAID.X ;  /* 0x00000000000a7919 */ /* 0x000e220000002500 */
[----:B------:R-:W2:Y:S01]  /*0060*/  LDCU UR5, c[0x0][0x390] ;  /* 0x00007200ff0577ac */ /* 0x000ea20008000800 */
[----:B------:R-:W3:Y:S01]  /*0070*/  LDCU.64 UR6, c[0x0][0x358] ;  /* 0x00006b00ff0677ac */ /* 0x000ee20008000a00 */
[----:B------:R-:W4:Y:S01]  /*0080*/  LDCU UR8, c[0x0][0x394] ;  /* 0x00007280ff0877ac */ /* 0x000f220008000800 */
[----:B-1----:R-:W-:Y:S02]  /*0090*/  IMAD.U32 R6, RZ, RZ, UR4 ;  /* 0x00000004ff067e24 */ /* 0x002fe4000f8e00ff */
[----:B0-----:R-:W-:-:S05]  /*00a0*/  IMAD R0, R10, UR4, R9 ;  /* 0x000000040a007c24 */ /* 0x001fca000f8e0209 */
[----:B--2---:R-:W-:-:S13]  /*00b0*/  ISETP.GE.AND P0, PT, R0, UR5, PT ;  /* 0x0000000500007c0c */ /* 0x004fda000bf06270 */
[----:B---34-:R-:W-:Y:S05]  /*00c0*/  @P0 BRA `(.L_x_7) ;  /* 0x0000000000340947 */ /* 0x018fea0003800000 */
[----:B------:R-:W0:Y:S01]  /*00d0*/  LDC.64 R4, c[0x0][0x380] ;  /* 0x0000e000ff047b82 */ /* 0x000e220000000a00 */
[----:B------:R-:W1:Y:S01]  /*00e0*/  LDCU UR4, c[0x0][0x370] ;  /* 0x00006e00ff0477ac */ /* 0x000e620008000800 */
[----:B------:R-:W-:Y:S02]  /*00f0*/  HFMA2 R7, -RZ, RZ, 0, 0 ;  /* 0x00000000ff077431 */ /* 0x000fe400000001ff */
[----:B-1----:R-:W-:-:S07]  /*0100*/  IMAD R11, R6, UR4, RZ ;  /* 0x00000004060b7c24 */ /* 0x002fce000f8e02ff */
.L_x_8:
[----:B0-----:R-:W-:-:S06]  /*0110*/  IMAD.WIDE R2, R0, 0x4, R4 ;  /* 0x0000000400027825 */ /* 0x001fcc00078e0204 */
[----:B------:R-:W2:Y:S01]  /*0120*/  LDG.E R2, desc[UR6][R2.64] ;  /* 0x0000000602027981 */ /* 0x000ea2000c1e1900 */
[----:B------:R-:W-:Y:S02]  /*0130*/  IMAD.IADD R0, R11, 0x1, R0 ;  /* 0x000000010b007824 */ /* 0x000fe400078e0200 */
[----:B------:R-:W-:-:S03]  /*0140*/  VIADD R8, R7, 0x1 ;  /* 0x0000000107087836 */ /* 0x000fc60000000000 */
[----:B------:R-:W-:Y:S02]  /*0150*/  ISETP.GE.AND P1, PT, R0, UR5, PT ;  /* 0x0000000500007c0c */ /* 0x000fe4000bf26270 */
[----:B--2---:R-:W-:-:S13]  /*0160*/  ISETP.NE.AND P0, PT, R2, UR8, PT ;  /* 0x0000000802007c0c */ /* 0x004fda000bf05270 */
[----:B------:R-:W-:-:S05]  /*0170*/  @P0 IADD3 R8, PT, PT, R7, RZ, RZ ;  /* 0x000000ff07080210 */ /* 0x000fca0007ffe0ff */
[----:B------:R-:W-:Y:S01]  /*0180*/  IMAD.MOV.U32 R7, RZ, RZ, R8 ;  /* 0x000000ffff077224 */ /* 0x000fe200078e0008 */
[----:B------:R-:W-:Y:S06]  /*0190*/  @!P1 BRA `(.L_x_8) ;  /* 0xfffffffc00dc9947 */ /* 0x000fec000383ffff */
.L_x_7:
[----:B------:R-:W-:Y:S05]  /*01a0*/  BSYNC.RECONVERGENT B0 ;  /* 0x0000000000007941 */ /* 0x000fea0003800200 */
.L_x_6:
[----:B------:R-:W0:Y:S01]  /*01b0*/  S2UR UR5, SR_CgaCtaId ;  /* 0x00000000000579c3 */ /* 0x000e220000008800 */
[----:B------:R-:W-:Y:S01]  /*01c0*/  UMOV UR4, 0x400 ;  /* 0x0000040000047882 */ /* 0x000fe20000000000 */
[----:B------:R-:W-:Y:S02]  /*01d0*/  ISETP.GE.U32.AND P1, PT, R6, 0x2, PT ;  /* 0x000000020600780c */ /* 0x000fe40003f26070 */
[----:B------:R-:W-:Y:S01]  /*01e0*/  ISETP.NE.AND P0, PT, R9, RZ, PT ;  /* 0x000000ff0900720c */ /* 0x000fe20003f05270 */
[----:B0-----:R-:W-:-:S06]  /*01f0*/  ULEA UR4, UR5, UR4, 0x18 ;  /* 0x0000000405047291 */ /* 0x001fcc000f8ec0ff */
[----:B------:R-:W-:-:S05]  /*0200*/  LEA R0, R9, UR4, 0x2 ;  /* 0x0000000409007c11 */ /* 0x000fca000f8e10ff */
[----:B------:R0:W-:Y:S01]  /*0210*/  STS [R0], R7 ;  /* 0x0000000700007388 */ /* 0x0001e20000000800 */
[----:B------:R-:W-:Y:S06]  /*0220*/  BAR.SYNC.DEFER_BLOCKING 0x0 ;  /* 0x0000000000007b1d */ /* 0x000fec0000010000 */
[----:B------:R-:W-:Y:S05]  /*0230*/  @!P1 BRA `(.L_x_9) ;  /* 0x00000000002c9947 */ /* 0x000fea0003800000 */
.L_x_10:
[----:B------:R-:W-:-:S04]  /*0240*/  SHF.R.U32.HI R4, RZ, 0x1, R6 ;  /* 0x00000001ff047819 */ /* 0x000fc80000011606 */
[----:B------:R-:W-:-:S13]  /*0250*/  ISETP.GE.U32.AND P1, PT, R9, R4, PT ;  /* 0x000000040900720c */ /* 0x000fda0003f26070 */
[----:B------:R-:W-:Y:S01]  /*0260*/  @!P1 LEA R2, R4, R0, 0x2 ;  /* 0x0000000004029211 */ /* 0x000fe200078e10ff */
[----:B------:R-:W-:Y:S05]  /*0270*/  @!P1 LDS R3, [R0] ;  /* 0x0000000000039984 */ /* 0x000fea0000000800 */
[----:B------:R-:W1:Y:S02]  /*0280*/  @!P1 LDS R2, [R2] ;  /* 0x0000000002029984 */ /* 0x000e640000000800 */
[----:B-1----:R-:W-:-:S05]  /*0290*/  @!P1 IMAD.IADD R3, R2, 0x1, R3 ;  /* 0x0000000102039824 */ /* 0x002fca00078e0203 */
[----:B------:R1:W-:Y:S01]  /*02a0*/  @!P1 STS [R0], R3 ;  /* 0x0000000300009388 */ /* 0x0003e20000000800 */
[----:B------:R-:W-:Y:S01]  /*02b0*/  BAR.SYNC.DEFER_BLOCKING 0x0 ;  /* 0x0000000000007b1d */ /* 0x000fe20000010000 */
[----:B------:R-:W-:Y:S02]  /*02c0*/  ISETP.GT.U32.AND P1, PT, R6, 0x3, PT ;  /* 0x000000030600780c */ /* 0x000fe40003f24070 */
[----:B------:R-:W-:-:S11]  /*02d0*/  MOV R6, R4 ;  /* 0x0000000400067202 */ /* 0x000fd60000000f00 */
[----:B-1----:R-:W-:Y:S05]  /*02e0*/  @P1 BRA `(.L_x_10) ;  /* 0xfffffffc00d41947 */ /* 0x002fea000383ffff */
.L_x_9:
[----:B------:R-:W-:Y:S05]  /*02f0*/  @P0 EXIT ;  /* 0x000000000000094d */ /* 0x000fea0003800000 */
[----:B------:R-:W1:Y:S01]  /*0300*/  S2UR UR5, SR_CgaCtaId ;  /* 0x00000000000579c3 */ /* 0x000e620000008800 */
[----:B------:R-:W-:-:S07]  /*0310*/  UMOV UR4, 0x400 ;  /* 0x0000040000047882 */ /* 0x000fce0000000000 */
[----:B------:R-:W2:Y:S01]  /*0320*/  LDC.64 R2, c[0x0][0x398] ;  /* 0x0000e600ff027b82 */ /* 0x000ea20000000a00 */
[----:B-1----:R-:W-:Y:S01]  /*0330*/  ULEA UR4, UR5, UR4, 0x18 ;  /* 0x0000000405047291 */ /* 0x002fe2000f8ec0ff */
[----:B--2---:R-:W-:-:S08]  /*0340*/  IMAD.WIDE.U32 R2, R10, 0x4, R2 ;  /* 0x000000040a027825 */ /* 0x004fd000078e0002 */
[----:B------:R-:W1:Y:S04]  /*0350*/  LDS R5, [UR4] ;  /* 0x00000004ff057984 */ /* 0x000e680008000800 */
[----:B-1----:R-:W-:Y:S01]  /*0360*/  STG.E desc[UR6][R2.64], R5 ;  /* 0x0000000502007986 */ /* 0x002fe2000c101906 */
[----:B------:R-:W-:Y:S05]  /*0370*/  EXIT ;  /* 0x000000000000794d */ /* 0x000fea0003800000 */
.L_x_11:
        /* <DEDUP_REMOVED lines=16> */
.L_x_13:


//--------------------- .nv.shared._Z11final_countPiiPKi --------------------------
	.section	.nv.shared._Z11final_countPiiPKi,"aw",@nobits
	.sectionflags	@""
	.align	4
.nv.shared._Z11final_countPiiPKi:
	.zero		5120


//--------------------- .nv.shared.reserved.0     --------------------------
	.section	.nv.shared.reserved.0,"aw",@nobits
	.weak		__nv_reservedSMEM_offset_0_alias
	.size		__nv_reservedSMEM_offset_0_alias, 0, 64
	.other		__nv_reservedSMEM_offset_0_alias,@"STO_CUDA_RESERVED_SHARED STV_DEFAULT"
__nv_reservedSMEM_offset_0_alias:
	.zero		0
	.zero		64


//--------------------- .nv.shared._Z18count_equal_kernelPKiPiiiS1_ --------------------------
	.section	.nv.shared._Z18count_equal_kernelPKiPiiiS1_,"aw",@nobits
	.sectionflags	@""
	.align	4
.nv.shared._Z18count_equal_kernelPKiPiiiS1_:
	.zero		3072


//--------------------- .nv.constant0._Z11final_countPiiPKi --------------------------
	.section	.nv.constant0._Z11final_countPiiPKi,"a",@progbits
	.sectionflags	@""
	.align	4
.nv.constant0._Z11final_countPiiPKi:
	.zero		920


//--------------------- .nv.constant0._Z18count_equal_kernelPKiPiiiS1_ --------------------------
	.section	.nv.constant0._Z18count_equal_kernelPKiPiiiS1_,"a",@progbits
	.sectionflags	@""
	.align	4
.nv.constant0._Z18count_equal_kernelPKiPiiiS1_:
	.zero		928


//--------------------- SYMBOLS --------------------------

	.type		.nv.reservedSmem.offset0,@object
	.size		.nv.reservedSmem.offset0,0x4
	.type		.nv.reservedSmem.cap,@object
	.size		.nv.reservedSmem.cap,0x4
